//
// Generated by NVIDIA NVVM Compiler
//
// Compiler Build ID: CL-36424714
// Cuda compilation tools, release 13.0, V13.0.88
// Based on NVVM 20.0.0
//

.version 9.0
.target sm_100
.address_size 64

	// .globl	_Z21interleaved_kernel_v2PdiS_
.extern .shared .align 16 .b8 s_arr[];

.visible .entry _Z21interleaved_kernel_v2PdiS_(
	.param .u64 .ptr .align 1 _Z21interleaved_kernel_v2PdiS__param_0,
	.param .u32 _Z21interleaved_kernel_v2PdiS__param_1,
	.param .u64 .ptr .align 1 _Z21interleaved_kernel_v2PdiS__param_2
)
{
	.reg .pred 	%p<6>;
	.reg .b32 	%r<21>;
	.reg .b64 	%rd<9>;
	.reg .b64 	%fd<9>;

	ld.param.u64 	%rd1, [_Z21interleaved_kernel_v2PdiS__param_0];
	ld.param.u32 	%r9, [_Z21interleaved_kernel_v2PdiS__param_1];
	ld.param.u64 	%rd2, [_Z21interleaved_kernel_v2PdiS__param_2];
	mov.u32 	%r1, %tid.x;
	mov.u32 	%r2, %ctaid.x;
	mov.u32 	%r3, %ntid.x;
	mad.lo.s32 	%r4, %r2, %r3, %r1;
	setp.ge.s32 	%p1, %r4, %r9;
	mov.f64 	%fd8, 0d0000000000000000;
	@%p1 bra 	$L__BB0_2;
	cvta.to.global.u64 	%rd3, %rd1;
	mul.wide.s32 	%rd4, %r4, 8;
	add.s64 	%rd5, %rd3, %rd4;
	ld.global.f64 	%fd8, [%rd5];
$L__BB0_2:
	shl.b32 	%r10, %r1, 3;
	mov.u32 	%r11, s_arr;
	add.s32 	%r12, %r11, %r10;
	st.shared.f64 	[%r12], %fd8;
	bar.sync 	0;
	setp.lt.u32 	%p2, %r3, 2;
	@%p2 bra 	$L__BB0_7;
	shl.b32 	%r5, %r1, 1;
	mov.b32 	%r20, 1;
$L__BB0_4:
	mul.lo.s32 	%r7, %r20, %r5;
	setp.ge.u32 	%p3, %r7, %r3;
	@%p3 bra 	$L__BB0_6;
	add.s32 	%r14, %r7, %r20;
	shl.b32 	%r15, %r14, 3;
	add.s32 	%r17, %r11, %r15;
	ld.shared.f64 	%fd4, [%r17];
	shl.b32 	%r18, %r7, 3;
	add.s32 	%r19, %r11, %r18;
	ld.shared.f64 	%fd5, [%r19];
	add.f64 	%fd6, %fd4, %fd5;
	st.shared.f64 	[%r19], %fd6;
$L__BB0_6:
	bar.sync 	0;
	shl.b32 	%r20, %r20, 1;
	setp.lt.u32 	%p4, %r20, %r3;
	@%p4 bra 	$L__BB0_4;
$L__BB0_7:
	setp.ne.s32 	%p5, %r1, 0;
	@%p5 bra 	$L__BB0_9;
	ld.shared.f64 	%fd7, [s_arr];
	cvta.to.global.u64 	%rd6, %rd2;
	mul.wide.u32 	%rd7, %r2, 8;
	add.s64 	%rd8, %rd6, %rd7;
	st.global.f64 	[%rd8], %fd7;
$L__BB0_9:
	ret;

}


// ===== COMPILED SASS (sm_100) =====

	.target	sm_100

	.elftype	@"ET_EXEC"


//--------------------- .note.nv.tkinfo           --------------------------
	.section	.note.nv.tkinfo,"",@"SHT_NOTE"
	.sectionflags	@"SHF_NOTE_NV_TKINFO"
	.tkinfo
        /*0018*/ 	.word	0x00000002
        /*0030*/ 	.string	""
        /*0030*/ 	.string	"ptxas"
        /*0030*/ 	.string	"Cuda compilation tools, release 13.0, V13.0.88"
        /*0030*/ 	.string	"Build cuda_13.0.r13.0/compiler.36424714_0"
        /*0030*/ 	.string	"-arch sm_100 -m 64 "



//--------------------- .note.nv.cuinfo           --------------------------
	.section	.note.nv.cuinfo,"",@"SHT_NOTE"
	.sectionflags	@"SHF_NOTE_NV_CUINFO"
        /*0018*/ 	.short	0x0002
        /*001a*/ 	.short	0x0064
        /*001c*/ 	.short	0x0082
	.zero		2


//--------------------- .nv.info                  --------------------------
	.section	.nv.info,"",@"SHT_CUDA_INFO"
	.align	4


	//----- nvinfo : EIATTR_REGCOUNT
	.align		4
        /*0000*/ 	.byte	0x04, 0x2f
        /*0002*/ 	.short	(.L_1 - .L_0)
	.align		4
.L_0:
        /*0004*/ 	.word	index@(_Z21interleaved_kernel_v2PdiS_)
        /*0008*/ 	.word	0x0000000c


	//----- nvinfo : EIATTR_FRAME_SIZE
	.align		4
.L_1:
        /*000c*/ 	.byte	0x04, 0x11
        /*000e*/ 	.short	(.L_3 - .L_2)
	.align		4
.L_2:
        /*0010*/ 	.word	index@(_Z21interleaved_kernel_v2PdiS_)
        /*0014*/ 	.word	0x00000000


	//----- nvinfo : EIATTR_MIN_STACK_SIZE
	.align		4
.L_3:
        /*0018*/ 	.byte	0x04, 0x12
        /*001a*/ 	.short	(.L_5 - .L_4)
	.align		4
.L_4:
        /*001c*/ 	.word	index@(_Z21interleaved_kernel_v2PdiS_)
        /*0020*/ 	.word	0x00000000
.L_5:


//--------------------- .nv.compat                --------------------------
	.section	.nv.compat,"",@"SHT_CUDA_COMPAT_INFO"
	.align	4
        /*0000*/ 	.byte	0x02, 0x09, 0x00, 0x00, 0x02, 0x02, 0x01, 0x00, 0x02, 0x05, 0x05, 0x00, 0x03, 0x07, 0x01, 0x01
        /*0010*/ 	.byte	0x02, 0x03, 0x00, 0x00, 0x02, 0x06, 0x01, 0x00, 0x04, 0x0b, 0x08, 0x00, 0x01, 0x00, 0x00, 0x00
        /*0020*/ 	.byte	0x00, 0x00, 0x00, 0x00


//--------------------- .nv.info._Z21interleaved_kernel_v2PdiS_ --------------------------
	.section	.nv.info._Z21interleaved_kernel_v2PdiS_,"",@"SHT_CUDA_INFO"
	.sectionflags	@""
	.align	4


	//----- nvinfo : EIATTR_CUDA_API_VERSION
	.align		4
        /*0000*/ 	.byte	0x04, 0x37
        /*0002*/ 	.short	(.L_7 - .L_6)
.L_6:
        /*0004*/ 	.word	0x00000082


	//----- nvinfo : EIATTR_KPARAM_INFO
	.align		4
.L_7:
        /*0008*/ 	.byte	0x04, 0x17
        /*000a*/ 	.short	(.L_9 - .L_8)
.L_8:
        /*000c*/ 	.word	0x00000000
        /*0010*/ 	.short	0x0002
        /*0012*/ 	.short	0x0010
        /*0014*/ 	.byte	0x00, 0xf5, 0x21, 0x00


	//----- nvinfo : EIATTR_KPARAM_INFO
	.align		4
.L_9:
        /*0018*/ 	.byte	0x04, 0x17
        /*001a*/ 	.short	(.L_11 - .L_10)
.L_10:
        /*001c*/ 	.word	0x00000000
        /*0020*/ 	.short	0x0001
        /*0022*/ 	.short	0x0008
        /*0024*/ 	.byte	0x00, 0xf0, 0x11, 0x00


	//----- nvinfo : EIATTR_KPARAM_INFO
	.align		4
.L_11:
        /*0028*/ 	.byte	0x04, 0x17
        /*002a*/ 	.short	(.L_13 - .L_12)
.L_12:
        /*002c*/ 	.word	0x00000000
        /*0030*/ 	.short	0x0000
        /*0032*/ 	.short	0x0000
        /*0034*/ 	.byte	0x00, 0xf5, 0x21, 0x00


	//----- nvinfo : EIATTR_SPARSE_MMA_MASK
	.align		4
.L_13:
        /*0038*/ 	.byte	0x03, 0x50
        /*003a*/ 	.short	0x0000


	//----- nvinfo : EIATTR_MAXREG_COUNT
	.align		4
        /*003c*/ 	.byte	0x03, 0x1b
        /*003e*/ 	.short	0x00ff


	//----- nvinfo : EIATTR_NUM_BARRIERS
	.align		4
        /*0040*/ 	.byte	0x02, 0x4c
        /*0042*/ 	.byte	0x01
	.zero		1


	//----- nvinfo : EIATTR_MERCURY_ISA_VERSION
	.align		4
        /*0044*/ 	.byte	0x03, 0x5f
        /*0046*/ 	.short	0x0101


	//----- nvinfo : EIATTR_VRC_CTA_INIT_COUNT
	.align		4
        /*0048*/ 	.byte	0x02, 0x4a
	.zero		1
	.zero		1


	//----- nvinfo : EIATTR_EXIT_INSTR_OFFSETS
	.align		4
        /*004c*/ 	.byte	0x04, 0x1c
        /*004e*/ 	.short	(.L_15 - .L_14)


	//   ....[0]....
.L_14:
        /*0050*/ 	.word	0x00000240


	//   ....[1]....
        /*0054*/ 	.word	0x000002c0


	//----- nvinfo : EIATTR_CBANK_PARAM_SIZE
	.align		4
.L_15:
        /*0058*/ 	.byte	0x03, 0x19
        /*005a*/ 	.short	0x0018


	//----- nvinfo : EIATTR_PARAM_CBANK
	.align		4
        /*005c*/ 	.byte	0x04, 0x0a
        /*005e*/ 	.short	(.L_17 - .L_16)
	.align		4
.L_16:
        /*0060*/ 	.word	index@(.nv.constant0._Z21interleaved_kernel_v2PdiS_)
        /*0064*/ 	.short	0x0380
        /*0066*/ 	.short	0x0018


	//----- nvinfo : EIATTR_SW_WAR
	.align		4
.L_17:
        /*0068*/ 	.byte	0x04, 0x36
        /*006a*/ 	.short	(.L_19 - .L_18)
.L_18:
        /*006c*/ 	.word	0x00000008
.L_19:


//--------------------- .nv.callgraph             --------------------------
	.section	.nv.callgraph,"",@"SHT_CUDA_CALLGRAPH"
	.align	4
	.sectionentsize	8
	.align		4
        /*0000*/ 	.word	0x00000000
	.align		4
        /*0004*/ 	.word	0xffffffff
	.align		4
        /*0008*/ 	.word	0x00000000
	.align		4
        /*000c*/ 	.word	0xfffffffe
	.align		4
        /*0010*/ 	.word	0x00000000
	.align		4
        /*0014*/ 	.word	0xfffffffd
	.align		4
        /*0018*/ 	.word	0x00000000
	.align		4
        /*001c*/ 	.word	0xfffffffc


//--------------------- .text._Z21interleaved_kernel_v2PdiS_ --------------------------
	.section	.text._Z21interleaved_kernel_v2PdiS_,"ax",@progbits
	.align	128
        .global         _Z21interleaved_kernel_v2PdiS_
        .type           _Z21interleaved_kernel_v2PdiS_,@function
        .size           _Z21interleaved_kernel_v2PdiS_,(.L_x_3 - _Z21interleaved_kernel_v2PdiS_)
        .other          _Z21interleaved_kernel_v2PdiS_,@"STO_CUDA_ENTRY STV_DEFAULT"
_Z21interleaved_kernel_v2PdiS_:
.text._Z21interleaved_kernel_v2PdiS_:
[----:B------:R-:W-:Y:S01]  /*0000*/  LDC R1, c[0x0][0x37c] ;  /* 0x0000df00ff017b82 */ /* 0x000fe20000000800 */
[----:B------:R-:W0:Y:S01]  /*0010*/  S2R R0, SR_TID.X ;  /* 0x0000000000007919 */ /* 0x000e220000002100 */
[----:B------:R-:W0:Y:S01]  /*0020*/  LDCU UR8, c[0x0][0x360] ;  /* 0x00006c00ff0877ac */ /* 0x000e220008000800 */
[----:B------:R-:W-:Y:S01]  /*0030*/  CS2R R2, SRZ ;  /* 0x0000000000027805 */ /* 0x000fe2000001ff00 */
[----:B------:R-:W0:Y:S01]  /*0040*/  S2R R9, SR_CTAID.X ;  /* 0x0000000000097919 */ /* 0x000e220000002500 */
[----:B------:R-:W1:Y:S01]  /*0050*/  LDCU UR4, c[0x0][0x388] ;  /* 0x00007100ff0477ac */ /* 0x000e620008000800 */
[----:B------:R-:W2:Y:S01]  /*0060*/  LDCU.64 UR6, c[0x0][0x358] ;  /* 0x00006b00ff0677ac */ /* 0x000ea20008000a00 */
[----:B0-----:R-:W-:-:S05]  /*0070*/  IMAD R7, R9, UR8, R0 ;  /* 0x0000000809077c24 */ /* 0x001fca000f8e0200 */
[----:B-1----:R-:W-:-:S13]  /*0080*/  ISETP.GE.AND P0, PT, R7, UR4, PT ;  /* 0x0000000407007c0c */ /* 0x002fda000bf06270 */
[----:B------:R-:W0:Y:S02]  /*0090*/  @!P0 LDC.64 R4, c[0x0][0x380] ;  /* 0x0000e000ff048b82 */ /* 0x000e240000000a00 */
[----:B0-----:R-:W-:-:S05]  /*00a0*/  @!P0 IMAD.WIDE R4, R7, 0x8, R4 ;  /* 0x0000000807048825 */ /* 0x001fca00078e0204 */
[----:B--2---:R-:W2:Y:S01]  /*00b0*/  @!P0 LDG.E.64 R2, desc[UR6][R4.64] ;  /* 0x0000000604028981 */ /* 0x004ea2000c1e1b00 */
[----:B------:R-:W0:Y:S01]  /*00c0*/  S2UR UR5, SR_CgaCtaId ;  /* 0x00000000000579c3 */ /* 0x000e220000008800 */
[----:B------:R-:W-:Y:S01]  /*00d0*/  UMOV UR4, 0x400 ;  /* 0x0000040000047882 */ /* 0x000fe20000000000 */
[----:B------:R-:W-:Y:S01]  /*00e0*/  UISETP.GE.U32.AND UP0, UPT, UR8, 0x2, UPT ;  /* 0x000000020800788c */ /* 0x000fe2000bf06070 */
[----:B------:R-:W-:Y:S01]  /*00f0*/  ISETP.NE.AND P1, PT, R0, RZ, PT ;  /* 0x000000ff0000720c */ /* 0x000fe20003f25270 */
[----:B0-----:R-:W-:-:S06]  /*0100*/  ULEA UR4, UR5, UR4, 0x18 ;  /* 0x0000000405047291 */ /* 0x001fcc000f8ec0ff */
[----:B------:R-:W-:-:S05]  /*0110*/  LEA R7, R0, UR4, 0x3 ;  /* 0x0000000400077c11 */ /* 0x000fca000f8e18ff */
[----:B--2---:R0:W-:Y:S01]  /*0120*/  STS.64 [R7], R2 ;  /* 0x0000000207007388 */ /* 0x0041e20000000a00 */
[----:B------:R-:W-:Y:S06]  /*0130*/  BAR.SYNC.DEFER_BLOCKING 0x0 ;  /* 0x0000000000007b1d */ /* 0x000fec0000010000 */
[----:B------:R-:W-:Y:S05]  /*0140*/  BRA.U !UP0, `(.L_x_0) ;  /* 0x00000001083c7547 */ /* 0x000fea000b800000 */
[----:B------:R-:W-:Y:S01]  /*0150*/  IMAD.SHL.U32 R0, R0, 0x2, RZ ;  /* 0x0000000200007824 */ /* 0x000fe200078e00ff */
[----:B------:R-:W-:-:S06]  /*0160*/  UMOV UR5, 0x1 ;  /* 0x0000000100057882 */ /* 0x000fcc0000000000 */
.L_x_1:
[----:B01----:R-:W-:-:S05]  /*0170*/  IMAD R7, R0, UR5, RZ ;  /* 0x0000000500077c24 */ /* 0x003fca000f8e02ff */
[----:B------:R-:W-:-:S13]  /*0180*/  ISETP.GE.U32.AND P0, PT, R7, UR8, PT ;  /* 0x0000000807007c0c */ /* 0x000fda000bf06070 */
[C---:B------:R-:W-:Y:S01]  /*0190*/  @!P0 VIADD R2, R7.reuse, UR5 ;  /* 0x0000000507028c36 */ /* 0x040fe20008000000 */
[----:B------:R-:W-:Y:S01]  /*01a0*/  @!P0 LEA R7, R7, UR4, 0x3 ;  /* 0x0000000407078c11 */ /* 0x000fe2000f8e18ff */
[----:B------:R-:W-:-:S03]  /*01b0*/  USHF.L.U32 UR5, UR5, 0x1, URZ ;  /* 0x0000000105057899 */ /* 0x000fc600080006ff */
[----:B------:R-:W-:Y:S01]  /*01c0*/  @!P0 LEA R6, R2, UR4, 0x3 ;  /* 0x0000000402068c11 */ /* 0x000fe2000f8e18ff */
[----:B------:R-:W-:Y:S01]  /*01d0*/  @!P0 LDS.64 R4, [R7] ;  /* 0x0000000007048984 */ /* 0x000fe20000000a00 */
[----:B------:R-:W-:-:S03]  /*01e0*/  UISETP.GE.U32.AND UP0, UPT, UR5, UR8, UPT ;  /* 0x000000080500728c */ /* 0x000fc6000bf06070 */
[----:B------:R-:W0:Y:S02]  /*01f0*/  @!P0 LDS.64 R2, [R6] ;  /* 0x0000000006028984 */ /* 0x000e240000000a00 */
[----:B0-----:R-:W-:-:S07]  /*0200*/  @!P0 DADD R2, R2, R4 ;  /* 0x0000000002028229 */ /* 0x001fce0000000004 */
[----:B------:R1:W-:Y:S01]  /*0210*/  @!P0 STS.64 [R7], R2 ;  /* 0x0000000207008388 */ /* 0x0003e20000000a00 */
[----:B------:R-:W-:Y:S06]  /*0220*/  BAR.SYNC.DEFER_BLOCKING 0x0 ;  /* 0x0000000000007b1d */ /* 0x000fec0000010000 */
[----:B------:R-:W-:Y:S05]  /*0230*/  BRA.U !UP0, `(.L_x_1) ;  /* 0xfffffffd08cc7547 */ /* 0x000fea000b83ffff */
.L_x_0:
[----:B------:R-:W-:Y:S05]  /*0240*/  @P1 EXIT ;  /* 0x000000000000194d */ /* 0x000fea0003800000 */
[----:B------:R-:W2:Y:S01]  /*0250*/  S2UR UR5, SR_CgaCtaId ;  /* 0x00000000000579c3 */ /* 0x000ea20000008800 */
[----:B------:R-:W-:-:S07]  /*0260*/  UMOV UR4, 0x400 ;  /* 0x0000040000047882 */ /* 0x000fce0000000000 */
[----:B------:R-:W3:Y:S01]  /*0270*/  LDC.64 R4, c[0x0][0x390] ;  /* 0x0000e400ff047b82 */ /* 0x000ee20000000a00 */
[----:B--2---:R-:W-:Y:S01]  /*0280*/  ULEA UR4, UR5, UR4, 0x18 ;  /* 0x0000000405047291 */ /* 0x004fe2000f8ec0ff */
[----:B---3--:R-:W-:-:S08]  /*0290*/  IMAD.WIDE.U32 R4, R9, 0x8, R4 ;  /* 0x0000000809047825 */ /* 0x008fd000078e0004 */
[----:B01----:R-:W0:Y:S04]  /*02a0*/  LDS.64 R2, [UR4] ;  /* 0x00000004ff027984 */ /* 0x003e280008000a00 */
[----:B0-----:R-:W-:Y:S01]  /*02b0*/  STG.E.64 desc[UR6][R4.64], R2 ;  /* 0x0000000204007986 */ /* 0x001fe2000c101b06 */
[----:B------:R-:W-:Y:S05]  /*02c0*/  EXIT ;  /* 0x000000000000794d */ /* 0x000fea0003800000 */
.L_x_2:
[----:B------:R-:W-:-:S00]  /*02d0*/  BRA `(.L_x_2) ;  /* 0xfffffffc00fc7947 */ /* 0x000fc0000383ffff */
[----:B------:R-:W-:-:S00]  /*02e0*/  NOP ;  /* 0x0000000000007918 */ /* 0x000fc00000000000 */
        /* <DEDUP_REMOVED lines=9> */
.L_x_3:


//--------------------- .nv.shared._Z21interleaved_kernel_v2PdiS_ --------------------------
	.section	.nv.shared._Z21interleaved_kernel_v2PdiS_,"aw",@nobits
	.sectionflags	@""
	.align	16
	.zero		1024


//--------------------- .nv.shared.reserved.0     --------------------------
	.section	.nv.shared.reserved.0,"aw",@nobits
	.weak		__nv_reservedSMEM_offset_0_alias
	.size		__nv_reservedSMEM_offset_0_alias, 0, 64
	.other		__nv_reservedSMEM_offset_0_alias,@"STO_CUDA_RESERVED_SHARED STV_DEFAULT"
__nv_reservedSMEM_offset_0_alias:
	.zero		0
	.zero		64


//--------------------- .nv.constant0._Z21interleaved_kernel_v2PdiS_ --------------------------
	.section	.nv.constant0._Z21interleaved_kernel_v2PdiS_,"a",@progbits
	.sectionflags	@""
	.align	4
.nv.constant0._Z21interleaved_kernel_v2PdiS_:
	.zero		920


//--------------------- SYMBOLS --------------------------

	.type		.nv.reservedSmem.offset0,@object
	.size		.nv.reservedSmem.offset0,0x4
	.type		.nv.reservedSmem.cap,@object
	.size		.nv.reservedSmem.cap,0x4
